//
// Generated by NVIDIA NVVM Compiler
//
// Compiler Build ID: CL-36424714
// Cuda compilation tools, release 13.0, V13.0.88
// Based on NVVM 20.0.0
//

.version 9.0
.target sm_100
.address_size 64

	// .globl	_Z16flat_pw_multiplyPK6float2S1_PS_m

.visible .entry _Z16flat_pw_multiplyPK6float2S1_PS_m(
	.param .u64 .ptr .align 1 _Z16flat_pw_multiplyPK6float2S1_PS_m_param_0,
	.param .u64 .ptr .align 1 _Z16flat_pw_multiplyPK6float2S1_PS_m_param_1,
	.param .u64 .ptr .align 1 _Z16flat_pw_multiplyPK6float2S1_PS_m_param_2,
	.param .u64 _Z16flat_pw_multiplyPK6float2S1_PS_m_param_3
)
{
	.reg .pred 	%p<2>;
	.reg .b32 	%r<5>;
	.reg .b32 	%f<10>;
	.reg .b64 	%rd<13>;

	ld.param.u64 	%rd2, [_Z16flat_pw_multiplyPK6float2S1_PS_m_param_0];
	ld.param.u64 	%rd3, [_Z16flat_pw_multiplyPK6float2S1_PS_m_param_1];
	ld.param.u64 	%rd4, [_Z16flat_pw_multiplyPK6float2S1_PS_m_param_2];
	ld.param.u64 	%rd5, [_Z16flat_pw_multiplyPK6float2S1_PS_m_param_3];
	mov.u32 	%r1, %ctaid.x;
	mov.u32 	%r2, %ntid.x;
	mov.u32 	%r3, %tid.x;
	mad.lo.s32 	%r4, %r1, %r2, %r3;
	cvt.u64.u32 	%rd1, %r4;
	setp.le.u64 	%p1, %rd5, %rd1;
	@%p1 bra 	$L__BB0_2;
	cvta.to.global.u64 	%rd6, %rd2;
	cvta.to.global.u64 	%rd7, %rd3;
	cvta.to.global.u64 	%rd8, %rd4;
	shl.b64 	%rd9, %rd1, 3;
	add.s64 	%rd10, %rd6, %rd9;
	ld.global.v2.f32 	{%f1, %f2}, [%rd10];
	add.s64 	%rd11, %rd7, %rd9;
	ld.global.v2.f32 	{%f3, %f4}, [%rd11];
	mul.f32 	%f5, %f1, %f3;
	mul.f32 	%f6, %f2, %f4;
	sub.f32 	%f7, %f5, %f6;
	mul.f32 	%f8, %f1, %f4;
	fma.rn.f32 	%f9, %f2, %f3, %f8;
	add.s64 	%rd12, %rd8, %rd9;
	st.global.v2.f32 	[%rd12], {%f7, %f9};
$L__BB0_2:
	ret;

}


// ===== COMPILED SASS (sm_100) =====

	.target	sm_100

	.elftype	@"ET_EXEC"


//--------------------- .note.nv.tkinfo           --------------------------
	.section	.note.nv.tkinfo,"",@"SHT_NOTE"
	.sectionflags	@"SHF_NOTE_NV_TKINFO"
	.tkinfo
        /*0018*/ 	.word	0x00000002
        /*0030*/ 	.string	""
        /*0030*/ 	.string	"ptxas"
        /*0030*/ 	.string	"Cuda compilation tools, release 13.0, V13.0.88"
        /*0030*/ 	.string	"Build cuda_13.0.r13.0/compiler.36424714_0"
        /*0030*/ 	.string	"-arch sm_100 -m 64 "



//--------------------- .note.nv.cuinfo           --------------------------
	.section	.note.nv.cuinfo,"",@"SHT_NOTE"
	.sectionflags	@"SHF_NOTE_NV_CUINFO"
        /*0018*/ 	.short	0x0002
        /*001a*/ 	.short	0x0064
        /*001c*/ 	.short	0x0082
	.zero		2


//--------------------- .nv.info                  --------------------------
	.section	.nv.info,"",@"SHT_CUDA_INFO"
	.align	4


	//----- nvinfo : EIATTR_REGCOUNT
	.align		4
        /*0000*/ 	.byte	0x04, 0x2f
        /*0002*/ 	.short	(.L_1 - .L_0)
	.align		4
.L_0:
        /*0004*/ 	.word	index@(_Z16flat_pw_multiplyPK6float2S1_PS_m)
        /*0008*/ 	.word	0x0000000c


	//----- nvinfo : EIATTR_FRAME_SIZE
	.align		4
.L_1:
        /*000c*/ 	.byte	0x04, 0x11
        /*000e*/ 	.short	(.L_3 - .L_2)
	.align		4
.L_2:
        /*0010*/ 	.word	index@(_Z16flat_pw_multiplyPK6float2S1_PS_m)
        /*0014*/ 	.word	0x00000000


	//----- nvinfo : EIATTR_MIN_STACK_SIZE
	.align		4
.L_3:
        /*0018*/ 	.byte	0x04, 0x12
        /*001a*/ 	.short	(.L_5 - .L_4)
	.align		4
.L_4:
        /*001c*/ 	.word	index@(_Z16flat_pw_multiplyPK6float2S1_PS_m)
        /*0020*/ 	.word	0x00000000
.L_5:


//--------------------- .nv.compat                --------------------------
	.section	.nv.compat,"",@"SHT_CUDA_COMPAT_INFO"
	.align	4
        /*0000*/ 	.byte	0x02, 0x09, 0x00, 0x00, 0x02, 0x02, 0x01, 0x00, 0x02, 0x05, 0x05, 0x00, 0x03, 0x07, 0x01, 0x01
        /*0010*/ 	.byte	0x02, 0x03, 0x00, 0x00, 0x02, 0x06, 0x01, 0x00, 0x04, 0x0b, 0x08, 0x00, 0x09, 0x00, 0x00, 0x00
        /*0020*/ 	.byte	0x00, 0x00, 0x00, 0x00


//--------------------- .nv.info._Z16flat_pw_multiplyPK6float2S1_PS_m --------------------------
	.section	.nv.info._Z16flat_pw_multiplyPK6float2S1_PS_m,"",@"SHT_CUDA_INFO"
	.sectionflags	@""
	.align	4


	//----- nvinfo : EIATTR_CUDA_API_VERSION
	.align		4
        /*0000*/ 	.byte	0x04, 0x37
        /*0002*/ 	.short	(.L_7 - .L_6)
.L_6:
        /*0004*/ 	.word	0x00000082


	//----- nvinfo : EIATTR_KPARAM_INFO
	.align		4
.L_7:
        /*0008*/ 	.byte	0x04, 0x17
        /*000a*/ 	.short	(.L_9 - .L_8)
.L_8:
        /*000c*/ 	.word	0x00000000
        /*0010*/ 	.short	0x0003
        /*0012*/ 	.short	0x0018
        /*0014*/ 	.byte	0x00, 0xf0, 0x21, 0x00


	//----- nvinfo : EIATTR_KPARAM_INFO
	.align		4
.L_9:
        /*0018*/ 	.byte	0x04, 0x17
        /*001a*/ 	.short	(.L_11 - .L_10)
.L_10:
        /*001c*/ 	.word	0x00000000
        /*0020*/ 	.short	0x0002
        /*0022*/ 	.short	0x0010
        /*0024*/ 	.byte	0x00, 0xf5, 0x21, 0x00


	//----- nvinfo : EIATTR_KPARAM_INFO
	.align		4
.L_11:
        /*0028*/ 	.byte	0x04, 0x17
        /*002a*/ 	.short	(.L_13 - .L_12)
.L_12:
        /*002c*/ 	.word	0x00000000
        /*0030*/ 	.short	0x0001
        /*0032*/ 	.short	0x0008
        /*0034*/ 	.byte	0x00, 0xf5, 0x21, 0x00


	//----- nvinfo : EIATTR_KPARAM_INFO
	.align		4
.L_13:
        /*0038*/ 	.byte	0x04, 0x17
        /*003a*/ 	.short	(.L_15 - .L_14)
.L_14:
        /*003c*/ 	.word	0x00000000
        /*0040*/ 	.short	0x0000
        /*0042*/ 	.short	0x0000
        /*0044*/ 	.byte	0x00, 0xf5, 0x21, 0x00


	//----- nvinfo : EIATTR_SPARSE_MMA_MASK
	.align		4
.L_15:
        /*0048*/ 	.byte	0x03, 0x50
        /*004a*/ 	.short	0x0000


	//----- nvinfo : EIATTR_MAXREG_COUNT
	.align		4
        /*004c*/ 	.byte	0x03, 0x1b
        /*004e*/ 	.short	0x00ff


	//----- nvinfo : EIATTR_MERCURY_ISA_VERSION
	.align		4
        /*0050*/ 	.byte	0x03, 0x5f
        /*0052*/ 	.short	0x0101


	//----- nvinfo : EIATTR_VRC_CTA_INIT_COUNT
	.align		4
        /*0054*/ 	.byte	0x02, 0x4a
	.zero		1
	.zero		1


	//----- nvinfo : EIATTR_EXIT_INSTR_OFFSETS
	.align		4
        /*0058*/ 	.byte	0x04, 0x1c
        /*005a*/ 	.short	(.L_17 - .L_16)


	//   ....[0]....
.L_16:
        /*005c*/ 	.word	0x00000080


	//   ....[1]....
        /*0060*/ 	.word	0x000001b0


	//----- nvinfo : EIATTR_CBANK_PARAM_SIZE
	.align		4
.L_17:
        /*0064*/ 	.byte	0x03, 0x19
        /*0066*/ 	.short	0x0020


	//----- nvinfo : EIATTR_PARAM_CBANK
	.align		4
        /*0068*/ 	.byte	0x04, 0x0a
        /*006a*/ 	.short	(.L_19 - .L_18)
	.align		4
.L_18:
        /*006c*/ 	.word	index@(.nv.constant0._Z16flat_pw_multiplyPK6float2S1_PS_m)
        /*0070*/ 	.short	0x0380
        /*0072*/ 	.short	0x0020


	//----- nvinfo : EIATTR_SW_WAR
	.align		4
.L_19:
        /*0074*/ 	.byte	0x04, 0x36
        /*0076*/ 	.short	(.L_21 - .L_20)
.L_20:
        /*0078*/ 	.word	0x00000008
.L_21:


//--------------------- .nv.callgraph             --------------------------
	.section	.nv.callgraph,"",@"SHT_CUDA_CALLGRAPH"
	.align	4
	.sectionentsize	8
	.align		4
        /*0000*/ 	.word	0x00000000
	.align		4
        /*0004*/ 	.word	0xffffffff
	.align		4
        /*0008*/ 	.word	0x00000000
	.align		4
        /*000c*/ 	.word	0xfffffffe
	.align		4
        /*0010*/ 	.word	0x00000000
	.align		4
        /*0014*/ 	.word	0xfffffffd
	.align		4
        /*0018*/ 	.word	0x00000000
	.align		4
        /*001c*/ 	.word	0xfffffffc


//--------------------- .text._Z16flat_pw_multiplyPK6float2S1_PS_m --------------------------
	.section	.text._Z16flat_pw_multiplyPK6float2S1_PS_m,"ax",@progbits
	.align	128
        .global         _Z16flat_pw_multiplyPK6float2S1_PS_m
        .type           _Z16flat_pw_multiplyPK6float2S1_PS_m,@function
        .size           _Z16flat_pw_multiplyPK6float2S1_PS_m,(.L_x_1 - _Z16flat_pw_multiplyPK6float2S1_PS_m)
        .other          _Z16flat_pw_multiplyPK6float2S1_PS_m,@"STO_CUDA_ENTRY STV_DEFAULT"
_Z16flat_pw_multiplyPK6float2S1_PS_m:
.text._Z16flat_pw_multiplyPK6float2S1_PS_m:
[----:B------:R-:W-:Y:S01]  /*0000*/  LDC R1, c[0x0][0x37c] ;  /* 0x0000df00ff017b82 */ /* 0x000fe20000000800 */
[----:B------:R-:W0:Y:S07]  /*0010*/  S2R R3, SR_TID.X ;  /* 0x0000000000037919 */ /* 0x000e2e0000002100 */
[----:B------:R-:W0:Y:S01]  /*0020*/  S2UR UR4, SR_CTAID.X ;  /* 0x00000000000479c3 */ /* 0x000e220000002500 */
[----:B------:R-:W1:Y:S07]  /*0030*/  LDCU.64 UR6, c[0x0][0x398] ;  /* 0x00007300ff0677ac */ /* 0x000e6e0008000a00 */
[----:B------:R-:W0:Y:S02]  /*0040*/  LDC R0, c[0x0][0x360] ;  /* 0x0000d800ff007b82 */ /* 0x000e240000000800 */
[----:B0-----:R-:W-:-:S05]  /*0050*/  IMAD R0, R0, UR4, R3 ;  /* 0x0000000400007c24 */ /* 0x001fca000f8e0203 */
[----:B-1----:R-:W-:-:S04]  /*0060*/  ISETP.GE.U32.AND P0, PT, R0, UR6, PT ;  /* 0x0000000600007c0c */ /* 0x002fc8000bf06070 */
[----:B------:R-:W-:-:S13]  /*0070*/  ISETP.GE.U32.AND.EX P0, PT, RZ, UR7, PT, P0 ;  /* 0x00000007ff007c0c */ /* 0x000fda000bf06100 */
[----:B------:R-:W-:Y:S05]  /*0080*/  @P0 EXIT ;  /* 0x000000000000094d */ /* 0x000fea0003800000 */
[----:B------:R-:W0:Y:S01]  /*0090*/  LDCU.128 UR8, c[0x0][0x380] ;  /* 0x00007000ff0877ac */ /* 0x000e220008000c00 */
[----:B------:R-:W-:Y:S01]  /*00a0*/  IMAD.SHL.U32 R6, R0, 0x8, RZ ;  /* 0x0000000800067824 */ /* 0x000fe200078e00ff */
[----:B------:R-:W-:Y:S01]  /*00b0*/  SHF.R.U32.HI R7, RZ, 0x1d, R0 ;  /* 0x0000001dff077819 */ /* 0x000fe20000011600 */
[----:B------:R-:W1:Y:S01]  /*00c0*/  LDCU.64 UR4, c[0x0][0x358] ;  /* 0x00006b00ff0477ac */ /* 0x000e620008000a00 */
[----:B------:R-:W2:Y:S02]  /*00d0*/  LDCU.64 UR6, c[0x0][0x390] ;  /* 0x00007200ff0677ac */ /* 0x000ea40008000a00 */
[C---:B0-----:R-:W-:Y:S02]  /*00e0*/  IADD3 R2, P0, PT, R6.reuse, UR8, RZ ;  /* 0x0000000806027c10 */ /* 0x041fe4000ff1e0ff */
[----:B------:R-:W-:Y:S02]  /*00f0*/  IADD3 R4, P1, PT, R6, UR10, RZ ;  /* 0x0000000a06047c10 */ /* 0x000fe4000ff3e0ff */
[----:B------:R-:W-:-:S02]  /*0100*/  IADD3.X R3, PT, PT, R7, UR9, RZ, P0, !PT ;  /* 0x0000000907037c10 */ /* 0x000fc400087fe4ff */
[----:B------:R-:W-:-:S04]  /*0110*/  IADD3.X R5, PT, PT, R7, UR11, RZ, P1, !PT ;  /* 0x0000000b07057c10 */ /* 0x000fc80008ffe4ff */
[----:B-1----:R-:W3:Y:S04]  /*0120*/  LDG.E.64 R2, desc[UR4][R2.64] ;  /* 0x0000000402027981 */ /* 0x002ee8000c1e1b00 */
[----:B------:R-:W3:Y:S01]  /*0130*/  LDG.E.64 R4, desc[UR4][R4.64] ;  /* 0x0000000404047981 */ /* 0x000ee2000c1e1b00 */
[----:B--2---:R-:W-:-:S04]  /*0140*/  IADD3 R6, P0, PT, R6, UR6, RZ ;  /* 0x0000000606067c10 */ /* 0x004fc8000ff1e0ff */
[----:B------:R-:W-:Y:S01]  /*0150*/  IADD3.X R7, PT, PT, R7, UR7, RZ, P0, !PT ;  /* 0x0000000707077c10 */ /* 0x000fe200087fe4ff */
[-C--:B---3--:R-:W-:Y:S01]  /*0160*/  FMUL R9, R3, R5.reuse ;  /* 0x0000000503097220 */ /* 0x088fe20000400000 */
[----:B------:R-:W-:-:S03]  /*0170*/  FMUL R0, R2, R5 ;  /* 0x0000000502007220 */ /* 0x000fc60000400000 */
[-C--:B------:R-:W-:Y:S01]  /*0180*/  FFMA R8, R2, R4.reuse, -R9 ;  /* 0x0000000402087223 */ /* 0x080fe20000000809 */
[----:B------:R-:W-:-:S05]  /*0190*/  FFMA R9, R3, R4, R0 ;  /* 0x0000000403097223 */ /* 0x000fca0000000000 */
[----:B------:R-:W-:Y:S01]  /*01a0*/  STG.E.64 desc[UR4][R6.64], R8 ;  /* 0x0000000806007986 */ /* 0x000fe2000c101b04 */
[----:B------:R-:W-:Y:S05]  /*01b0*/  EXIT ;  /* 0x000000000000794d */ /* 0x000fea0003800000 */
.L_x_0:
[----:B------:R-:W-:-:S00]  /*01c0*/  BRA `(.L_x_0) ;  /* 0xfffffffc00fc7947 */ /* 0x000fc0000383ffff */
[----:B------:R-:W-:-:S00]  /*01d0*/  NOP ;  /* 0x0000000000007918 */ /* 0x000fc00000000000 */
        /* <DEDUP_REMOVED lines=10> */
.L_x_1:


//--------------------- .nv.shared.reserved.0     --------------------------
	.section	.nv.shared.reserved.0,"aw",@nobits
	.weak		__nv_reservedSMEM_offset_0_alias
	.size		__nv_reservedSMEM_offset_0_alias, 0, 64
	.other		__nv_reservedSMEM_offset_0_alias,@"STO_CUDA_RESERVED_SHARED STV_DEFAULT"
__nv_reservedSMEM_offset_0_alias:
	.zero		0
	.zero		64


//--------------------- .nv.constant0._Z16flat_pw_multiplyPK6float2S1_PS_m --------------------------
	.section	.nv.constant0._Z16flat_pw_multiplyPK6float2S1_PS_m,"a",@progbits
	.sectionflags	@""
	.align	4
.nv.constant0._Z16flat_pw_multiplyPK6float2S1_PS_m:
	.zero		928


//--------------------- SYMBOLS --------------------------

	.type		.nv.reservedSmem.offset0,@object
	.size		.nv.reservedSmem.offset0,0x4
